	.headerflags	@"EF_CUDA_TEXMODE_UNIFIED EF_CUDA_64BIT_ADDRESS EF_CUDA_ACCELERATORS EF_CUDA_SM90 EF_CUDA_VIRTUAL_SM(EF_CUDA_SM90)"
	.elftype	@"ET_EXEC"


//--------------------- .nv.info                  --------------------------
	.section	.nv.info,"",@"SHT_CUDA_INFO"
	.align	4


	//----- nvinfo : EIATTR_REGCOUNT
	.align		4
        /*0000*/ 	.byte	0x04, 0x2f
        /*0002*/ 	.short	(.L_1 - .L_0)
	.align		4
.L_0:
        /*0004*/ 	.word	index@(triton_poi_fused_convolution_relu_20)
        /*0008*/ 	.word	0x00000020


	//----- nvinfo : EIATTR_MIN_STACK_SIZE
	.align		4
.L_1:
        /*000c*/ 	.byte	0x04, 0x12
        /*000e*/ 	.short	(.L_3 - .L_2)
	.align		4
.L_2:
        /*0010*/ 	.word	index@(triton_poi_fused_convolution_relu_20)
        /*0014*/ 	.word	0x00000000


	//----- nvinfo : EIATTR_FRAME_SIZE
	.align		4
.L_3:
        /*0018*/ 	.byte	0x04, 0x11
        /*001a*/ 	.short	(.L_5 - .L_4)
	.align		4
.L_4:
        /*001c*/ 	.word	index@(triton_poi_fused_convolution_relu_20)
        /*0020*/ 	.word	0x00000000


	//----- nvinfo : EIATTR_MIN_STACK_SIZE
	.align		4
.L_5:
        /*0024*/ 	.byte	0x04, 0x12
        /*0026*/ 	.short	(.L_7 - .L_6)
	.align		4
.L_6:
        /*0028*/ 	.word	index@(triton_poi_fused_convolution_relu_20)
        /*002c*/ 	.word	0x00000000
.L_7:


//--------------------- .nv.info.triton_poi_fused_convolution_relu_20 --------------------------
	.section	.nv.info.triton_poi_fused_convolution_relu_20,"",@"SHT_CUDA_INFO"
	.sectionflags	@""
	.align	4


	//----- nvinfo : EIATTR_CUDA_API_VERSION
	.align		4
        /*0000*/ 	.byte	0x04, 0x37
        /*0002*/ 	.short	(.L_9 - .L_8)
.L_8:
        /*0004*/ 	.word	0x0000007c


	//----- nvinfo : EIATTR_KPARAM_INFO
	.align		4
.L_9:
        /*0008*/ 	.byte	0x04, 0x17
        /*000a*/ 	.short	(.L_11 - .L_10)
.L_10:
        /*000c*/ 	.word	0x00000000
        /*0010*/ 	.short	0x0004
        /*0012*/ 	.short	0x001c
        /*0014*/ 	.byte	0x00, 0xf0, 0x11, 0x00


	//----- nvinfo : EIATTR_KPARAM_INFO
	.align		4
.L_11:
        /*0018*/ 	.byte	0x04, 0x17
        /*001a*/ 	.short	(.L_13 - .L_12)
.L_12:
        /*001c*/ 	.word	0x00000000
        /*0020*/ 	.short	0x0003
        /*0022*/ 	.short	0x0018
        /*0024*/ 	.byte	0x00, 0xf0, 0x11, 0x00


	//----- nvinfo : EIATTR_KPARAM_INFO
	.align		4
.L_13:
        /*0028*/ 	.byte	0x04, 0x17
        /*002a*/ 	.short	(.L_15 - .L_14)
.L_14:
        /*002c*/ 	.word	0x00000000
        /*0030*/ 	.short	0x0002
        /*0032*/ 	.short	0x0010
        /*0034*/ 	.byte	0x00, 0xf4, 0x21, 0x00


	//----- nvinfo : EIATTR_KPARAM_INFO
	.align		4
.L_15:
        /*0038*/ 	.byte	0x04, 0x17
        /*003a*/ 	.short	(.L_17 - .L_16)
.L_16:
        /*003c*/ 	.word	0x00000000
        /*0040*/ 	.short	0x0001
        /*0042*/ 	.short	0x0008
        /*0044*/ 	.byte	0x00, 0xf4, 0x21, 0x00


	//----- nvinfo : EIATTR_KPARAM_INFO
	.align		4
.L_17:
        /*0048*/ 	.byte	0x04, 0x17
        /*004a*/ 	.short	(.L_19 - .L_18)
.L_18:
        /*004c*/ 	.word	0x00000000
        /*0050*/ 	.short	0x0000
        /*0052*/ 	.short	0x0000
        /*0054*/ 	.byte	0x00, 0xf4, 0x21, 0x00


	//----- nvinfo : EIATTR_SPARSE_MMA_MASK
	.align		4
.L_19:
        /*0058*/ 	.byte	0x03, 0x50
        /*005a*/ 	.short	0x0000


	//----- nvinfo : EIATTR_MAXREG_COUNT
	.align		4
        /*005c*/ 	.byte	0x03, 0x1b
        /*005e*/ 	.short	0x00ff


	//----- nvinfo : EIATTR_EXIT_INSTR_OFFSETS
	.align		4
        /*0060*/ 	.byte	0x04, 0x1c
        /*0062*/ 	.short	(.L_21 - .L_20)


	//   ....[0]....
.L_20:
        /*0064*/ 	.word	0x00000d30


	//   ....[1]....
        /*0068*/ 	.word	0x00000d50


	//----- nvinfo : EIATTR_REQNTID
	.align		4
.L_21:
        /*006c*/ 	.byte	0x04, 0x10
        /*006e*/ 	.short	(.L_23 - .L_22)
.L_22:
        /*0070*/ 	.word	0x00000100
        /*0074*/ 	.word	0x00000001
        /*0078*/ 	.word	0x00000001


	//----- nvinfo : EIATTR_CBANK_PARAM_SIZE
	.align		4
.L_23:
        /*007c*/ 	.byte	0x03, 0x19
        /*007e*/ 	.short	0x0020


	//----- nvinfo : EIATTR_PARAM_CBANK
	.align		4
        /*0080*/ 	.byte	0x04, 0x0a
        /*0082*/ 	.short	(.L_25 - .L_24)
	.align		4
.L_24:
        /*0084*/ 	.word	index@(.nv.constant0.triton_poi_fused_convolution_relu_20)
        /*0088*/ 	.short	0x0210
        /*008a*/ 	.short	0x0020


	//----- nvinfo : EIATTR_SW_WAR
	.align		4
.L_25:
        /*008c*/ 	.byte	0x04, 0x36
        /*008e*/ 	.short	(.L_27 - .L_26)
.L_26:
        /*0090*/ 	.word	0x00000008
.L_27:


//--------------------- .nv.callgraph             --------------------------
	.section	.nv.callgraph,"",@"SHT_CUDA_CALLGRAPH"
	.align	4
	.sectionentsize	8
	.align		4
        /*0000*/ 	.word	0x00000000
	.align		4
        /*0004*/ 	.word	0xffffffff
	.align		4
        /*0008*/ 	.word	0x00000000
	.align		4
        /*000c*/ 	.word	0xfffffffe
	.align		4
        /*0010*/ 	.word	0x00000000
	.align		4
        /*0014*/ 	.word	0xfffffffd
	.align		4
        /*0018*/ 	.word	0x00000000
	.align		4
        /*001c*/ 	.word	0xfffffffc


//--------------------- .text.triton_poi_fused_convolution_relu_20 --------------------------
	.section	.text.triton_poi_fused_convolution_relu_20,"ax",@progbits
	.sectionflags	@"SHF_BARRIERS=1"
	.align	128
        .global         triton_poi_fused_convolution_relu_20
        .type           triton_poi_fused_convolution_relu_20,@function
        .size           triton_poi_fused_convolution_relu_20,(.L_x_1 - triton_poi_fused_convolution_relu_20)
        .other          triton_poi_fused_convolution_relu_20,@"STO_CUDA_ENTRY STV_DEFAULT"
triton_poi_fused_convolution_relu_20:
.text.triton_poi_fused_convolution_relu_20:
[----:B------:R-:W0:Y:S01]  /*0000*/  LDC R1, c[0x0][0x28] ;  /* 0x00000a00ff017b82 */ /* 0x000e220000000800 */
[----:B------:R-:W1:Y:S07]  /*0010*/  S2R R2, SR_TID.X ;  /* 0x0000000000027919 */ /* 0x000e6e0000002100 */
[----:B------:R-:W2:Y:S01]  /*0020*/  LDC.64 R22, c[0x0][0x210] ;  /* 0x00008400ff167b82 */ /* 0x000ea20000000a00 */
[----:B------:R-:W-:Y:S01]  /*0030*/  ULDC.64 UR6, c[0x0][0x208] ;  /* 0x0000820000067ab9 */ /* 0x000fe20000000a00 */
[----:B------:R-:W3:Y:S01]  /*0040*/  S2R R21, SR_CTAID.Y ;  /* 0x0000000000157919 */ /* 0x000ee20000002600 */
[----:B------:R-:W4:Y:S01]  /*0050*/  S2R R3, SR_CTAID.X ;  /* 0x0000000000037919 */ /* 0x000f220000002500 */
[----:B-1----:R-:W-:Y:S01]  /*0060*/  IMAD.SHL.U32 R0, R2, 0x4, RZ ;  /* 0x0000000402007824 */ /* 0x002fe200078e00ff */
[----:B------:R-:W-:-:S02]  /*0070*/  SHF.R.U32.HI R10, RZ, 0x6, R2 ;  /* 0x00000006ff0a7819 */ /* 0x000fc40000011602 */
[--C-:B---3--:R-:W-:Y:S02]  /*0080*/  SHF.R.S32.HI R11, RZ, 0x17, R21.reuse ;  /* 0x00000017ff0b7819 */ /* 0x108fe40000011415 */
[----:B------:R-:W-:Y:S02]  /*0090*/  LOP3.LUT R4, R0, 0xfc, RZ, 0xc0, !PT ;  /* 0x000000fc00047812 */ /* 0x000fe400078ec0ff */
[----:B------:R-:W-:Y:S01]  /*00a0*/  SGXT R11, R11, 0x1 ;  /* 0x000000010b0b781a */ /* 0x000fe20000000200 */
[----:B----4-:R-:W-:Y:S01]  /*00b0*/  IMAD.SHL.U32 R3, R3, 0x10, RZ ;  /* 0x0000001003037824 */ /* 0x010fe200078e00ff */
[----:B------:R-:W-:Y:S02]  /*00c0*/  PRMT R4, R4, 0x6540, R21 ;  /* 0x0000654004047816 */ /* 0x000fe40000000015 */
[----:B------:R-:W-:Y:S02]  /*00d0*/  SGXT.U32 R10, R10, 0x2 ;  /* 0x000000020a0a781a */ /* 0x000fe40000000000 */
[----:B------:R-:W-:Y:S01]  /*00e0*/  LEA.HI R5, R11, R4, RZ, 0x9 ;  /* 0x000000040b057211 */ /* 0x000fe200078f48ff */
[----:B------:R-:W1:Y:S03]  /*00f0*/  S2UR UR5, SR_CgaCtaId ;  /* 0x00000000000579c3 */ /* 0x000e660000008800 */
[C---:B------:R-:W-:Y:S01]  /*0100*/  LOP3.LUT R7, R5.reuse, 0xfffffe00, RZ, 0xc0, !PT ;  /* 0xfffffe0005077812 */ /* 0x040fe200078ec0ff */
[----:B------:R-:W-:Y:S01]  /*0110*/  IMAD.SHL.U32 R6, R5, 0x40, RZ ;  /* 0x0000004005067824 */ /* 0x000fe200078e00ff */
[----:B------:R-:W-:-:S04]  /*0120*/  LOP3.LUT R5, R3, R10, RZ, 0xfc, !PT ;  /* 0x0000000a03057212 */ /* 0x000fc800078efcff */
[----:B------:R-:W-:Y:S02]  /*0130*/  LOP3.LUT R6, R6, 0xffff8000, RZ, 0xc0, !PT ;  /* 0xffff800006067812 */ /* 0x000fe400078ec0ff */
[----:B------:R-:W-:Y:S02]  /*0140*/  ISETP.GE.AND P0, PT, R5, 0x40, PT ;  /* 0x000000400500780c */ /* 0x000fe40003f06270 */
[----:B------:R-:W-:Y:S02]  /*0150*/  IADD3 R12, R6, R4, -R7 ;  /* 0x00000004060c7210 */ /* 0x000fe40007ffe807 */
[----:B------:R-:W-:-:S03]  /*0160*/  CS2R R6, SRZ ;  /* 0x0000000000067805 */ /* 0x000fc6000001ff00 */
[----:B------:R-:W-:Y:S01]  /*0170*/  IMAD R9, R5, 0x200, R12 ;  /* 0x0000020005097824 */ /* 0x000fe200078e020c */
[----:B------:R-:W-:-:S03]  /*0180*/  CS2R R4, SRZ ;  /* 0x0000000000047805 */ /* 0x000fc6000001ff00 */
[----:B--2---:R-:W-:Y:S01]  /*0190*/  IMAD.WIDE R8, R9, 0x4, R22 ;  /* 0x0000000409087825 */ /* 0x004fe200078e0216 */
[----:B------:R-:W-:Y:S02]  /*01a0*/  LOP3.LUT R17, R3, 0x4, R10, 0xfe, !PT ;  /* 0x0000000403117812 */ /* 0x000fe400078efe0a */
[----:B------:R-:W-:Y:S02]  /*01b0*/  LOP3.LUT R25, R3, 0x8, R10, 0xfe, !PT ;  /* 0x0000000803197812 */ /* 0x000fe400078efe0a */
[----:B------:R2:W3:Y:S01]  /*01c0*/  @!P0 LDG.E.EL.128 R4, desc[UR6][R8.64] ;  /* 0x0000000608048981 */ /* 0x0004e2000c2e1d00 */
[----:B------:R-:W-:Y:S01]  /*01d0*/  LOP3.LUT R10, R3, 0xc, R10, 0xfe, !PT ;  /* 0x0000000c030a7812 */ /* 0x000fe200078efe0a */
[----:B------:R-:W-:Y:S01]  /*01e0*/  UMOV UR4, 0x400 ;  /* 0x0000040000047882 */ /* 0x000fe20000000000 */
[C---:B------:R-:W-:Y:S01]  /*01f0*/  PRMT R28, R2.reuse, 0x6540, R21 ;  /* 0x00006540021c7816 */ /* 0x040fe20000000015 */
[----:B-1----:R-:W-:Y:S01]  /*0200*/  UPRMT UR4, UR5, 0x654, UR4 ;  /* 0x0000065405047896 */ /* 0x002fe20008000004 */
[C---:B------:R-:W-:Y:S01]  /*0210*/  ISETP.GE.AND P0, PT, R17.reuse, 0x40, PT ;  /* 0x000000401100780c */ /* 0x040fe20003f06270 */
[--C-:B------:R-:W-:Y:S01]  /*0220*/  IMAD R17, R17, 0x200, R12.reuse ;  /* 0x0000020011117824 */ /* 0x100fe200078e020c */
[C---:B------:R-:W-:Y:S01]  /*0230*/  ISETP.GE.AND P1, PT, R25.reuse, 0x40, PT ;  /* 0x000000401900780c */ /* 0x040fe20003f26270 */
[----:B------:R-:W-:Y:S01]  /*0240*/  IMAD R25, R25, 0x200, R12 ;  /* 0x0000020019197824 */ /* 0x000fe200078e020c */
[----:B------:R-:W-:Y:S01]  /*0250*/  SHF.R.U32.HI R15, RZ, 0x6, R2 ;  /* 0x00000006ff0f7819 */ /* 0x000fe20000011602 */
[----:B--2---:R-:W-:Y:S01]  /*0260*/  IMAD.SHL.U32 R9, R2, 0x40, RZ ;  /* 0x0000004002097824 */ /* 0x004fe200078e00ff */
[----:B------:R-:W-:Y:S01]  /*0270*/  LEA.HI R11, R11, R28, RZ, 0x9 ;  /* 0x0000001c0b0b7211 */ /* 0x000fe200078f48ff */
[----:B------:R-:W-:Y:S01]  /*0280*/  IMAD R13, R10, 0x200, R12 ;  /* 0x000002000a0d7824 */ /* 0x000fe200078e020c */
[----:B------:R-:W-:Y:S01]  /*0290*/  SGXT.U32 R15, R15, 0x2 ;  /* 0x000000020f0f781a */ /* 0x000fe20000000000 */
[----:B------:R-:W-:Y:S01]  /*02a0*/  IMAD.WIDE R24, R25, 0x4, R22 ;  /* 0x0000000419187825 */ /* 0x000fe200078e0216 */
[----:B------:R-:W-:-:S02]  /*02b0*/  LOP3.LUT R12, R9, 0xfc0, RZ, 0xc0, !PT ;  /* 0x00000fc0090c7812 */ /* 0x000fc400078ec0ff */
[----:B------:R-:W-:Y:S02]  /*02c0*/  CS2R R8, SRZ ;  /* 0x0000000000087805 */ /* 0x000fe4000001ff00 */
[----:B------:R-:W-:Y:S02]  /*02d0*/  LOP3.LUT R11, R11, 0xfffffe00, RZ, 0xc0, !PT ;  /* 0xfffffe000b0b7812 */ /* 0x000fe400078ec0ff */
[C---:B------:R-:W-:Y:S02]  /*02e0*/  LOP3.LUT R14, R12.reuse, 0x10, RZ, 0xfc, !PT ;  /* 0x000000100c0e7812 */ /* 0x040fe400078efcff */
[----:B------:R-:W-:Y:S01]  /*02f0*/  LOP3.LUT R16, R12, 0x20, RZ, 0xfc, !PT ;  /* 0x000000200c107812 */ /* 0x000fe200078efcff */
[----:B------:R-:W-:Y:S01]  /*0300*/  IMAD.IADD R28, R28, 0x1, -R11 ;  /* 0x000000011c1c7824 */ /* 0x000fe200078e0a0b */
[C---:B------:R-:W-:Y:S02]  /*0310*/  LOP3.LUT R20, R12.reuse, R15, RZ, 0xfc, !PT ;  /* 0x0000000f0c147212 */ /* 0x040fe400078efcff */
[----:B------:R-:W-:-:S02]  /*0320*/  LEA.HI R29, R12, UR4, RZ, 0x1e ;  /* 0x000000040c1d7c11 */ /* 0x000fc4000f8ff0ff */
[----:B------:R-:W-:Y:S02]  /*0330*/  LOP3.LUT R12, R12, 0x30, RZ, 0xfc, !PT ;  /* 0x000000300c0c7812 */ /* 0x000fe400078efcff */
[----:B------:R-:W-:Y:S01]  /*0340*/  LEA.HI R15, R14, UR4, RZ, 0x1e ;  /* 0x000000040e0f7c11 */ /* 0x000fe2000f8ff0ff */
[----:B------:R-:W-:Y:S01]  /*0350*/  IMAD R29, R20, 0x4, R29 ;  /* 0x00000004141d7824 */ /* 0x000fe200078e021d */
[----:B------:R-:W-:Y:S02]  /*0360*/  ISETP.GE.AND P2, PT, R10, 0x40, PT ;  /* 0x000000400a00780c */ /* 0x000fe40003f46270 */
[----:B------:R-:W-:Y:S02]  /*0370*/  CS2R R10, SRZ ;  /* 0x00000000000a7805 */ /* 0x000fe4000001ff00 */
[----:B------:R-:W-:Y:S01]  /*0380*/  LEA.HI R27, R16, UR4, RZ, 0x1e ;  /* 0x00000004101b7c11 */ /* 0x000fe2000f8ff0ff */
[----:B------:R-:W-:Y:S01]  /*0390*/  IMAD.WIDE R16, R17, 0x4, R22 ;  /* 0x0000000411107825 */ /* 0x000fe200078e0216 */
[----:B------:R-:W-:-:S03]  /*03a0*/  LEA.HI R19, R12, UR4, RZ, 0x1e ;  /* 0x000000040c137c11 */ /* 0x000fc6000f8ff0ff */
[C---:B------:R-:W-:Y:S01]  /*03b0*/  IMAD R26, R20.reuse, 0x4, R15 ;  /* 0x00000004141a7824 */ /* 0x040fe200078e020f */
[----:B------:R-:W-:Y:S01]  /*03c0*/  CS2R R14, SRZ ;  /* 0x00000000000e7805 */ /* 0x000fe2000001ff00 */
[----:B------:R-:W-:Y:S01]  /*03d0*/  IMAD.WIDE R22, R13, 0x4, R22 ;  /* 0x000000040d167825 */ /* 0x000fe200078e0216 */
[----:B------:R-:W-:Y:S01]  /*03e0*/  CS2R R12, SRZ ;  /* 0x00000000000c7805 */ /* 0x000fe2000001ff00 */
[----:B------:R1:W2:Y:S02]  /*03f0*/  @!P0 LDG.E.EL.128 R8, desc[UR6][R16.64] ;  /* 0x0000000610088981 */ /* 0x0002a4000c2e1d00 */
[C---:B------:R-:W-:Y:S02]  /*0400*/  IMAD R27, R20.reuse, 0x4, R27 ;  /* 0x00000004141b7824 */ /* 0x040fe400078e021b */
[----:B------:R-:W-:Y:S01]  /*0410*/  IMAD R20, R20, 0x4, R19 ;  /* 0x0000000414147824 */ /* 0x000fe200078e0213 */
[----:B------:R-:W-:Y:S01]  /*0420*/  CS2R R18, SRZ ;  /* 0x0000000000127805 */ /* 0x000fe2000001ff00 */
[----:B------:R4:W5:Y:S01]  /*0430*/  @!P1 LDG.E.EL.128 R12, desc[UR6][R24.64] ;  /* 0x00000006180c9981 */ /* 0x000962000c2e1d00 */
[----:B-1----:R-:W-:-:S06]  /*0440*/  CS2R R16, SRZ ;  /* 0x0000000000107805 */ /* 0x002fcc000001ff00 */
[----:B------:R-:W5:Y:S01]  /*0450*/  @!P2 LDG.E.EL.128 R16, desc[UR6][R22.64] ;  /* 0x000000061610a981 */ /* 0x000f62000c2e1d00 */
[----:B----4-:R-:W1:Y:S02]  /*0460*/  LDC.64 R24, c[0x0][0x218] ;  /* 0x00008600ff187b82 */ /* 0x010e640000000a00 */
[----:B-1----:R-:W-:Y:S01]  /*0470*/  IMAD.WIDE R24, R28, 0x4, R24 ;  /* 0x000000041c187825 */ /* 0x002fe200078e0218 */
[----:B---3--:R-:W-:Y:S04]  /*0480*/  STS [R29], R4 ;  /* 0x000000041d007388 */ /* 0x008fe80000000800 */
[----:B------:R-:W-:Y:S04]  /*0490*/  STS [R26+0x40], R5 ;  /* 0x000040051a007388 */ /* 0x000fe80000000800 */
[----:B------:R1:W-:Y:S04]  /*04a0*/  STS [R27+0x80], R6 ;  /* 0x000080061b007388 */ /* 0x0003e80000000800 */
[----:B------:R-:W-:Y:S04]  /*04b0*/  STS [R20+0xc0], R7 ;  /* 0x0000c00714007388 */ /* 0x000fe80000000800 */
[----:B--2---:R2:W-:Y:S04]  /*04c0*/  STS [R29+0x10], R8 ;  /* 0x000010081d007388 */ /* 0x0045e80000000800 */
[----:B------:R3:W-:Y:S04]  /*04d0*/  STS [R26+0x50], R9 ;  /* 0x000050091a007388 */ /* 0x0007e80000000800 */
[----:B------:R-:W-:Y:S04]  /*04e0*/  STS [R27+0x90], R10 ;  /* 0x0000900a1b007388 */ /* 0x000fe80000000800 */
[----:B------:R4:W-:Y:S04]  /*04f0*/  STS [R20+0xd0], R11 ;  /* 0x0000d00b14007388 */ /* 0x0009e80000000800 */
[----:B-----5:R-:W-:Y:S04]  /*0500*/  STS [R29+0x20], R12 ;  /* 0x0000200c1d007388 */ /* 0x020fe80000000800 */
[----:B------:R5:W-:Y:S04]  /*0510*/  STS [R26+0x60], R13 ;  /* 0x0000600d1a007388 */ /* 0x000be80000000800 */
[----:B------:R1:W-:Y:S04]  /*0520*/  STS [R27+0xa0], R14 ;  /* 0x0000a00e1b007388 */ /* 0x0003e80000000800 */
[----:B------:R-:W-:Y:S04]  /*0530*/  STS [R20+0xe0], R15 ;  /* 0x0000e00f14007388 */ /* 0x000fe80000000800 */
[----:B------:R-:W-:Y:S04]  /*0540*/  STS [R29+0x30], R16 ;  /* 0x000030101d007388 */ /* 0x000fe80000000800 */
[----:B------:R-:W-:Y:S04]  /*0550*/  STS [R26+0x70], R17 ;  /* 0x000070111a007388 */ /* 0x000fe80000000800 */
[----:B------:R2:W-:Y:S04]  /*0560*/  STS [R27+0xb0], R18 ;  /* 0x0000b0121b007388 */ /* 0x0005e80000000800 */
[----:B------:R-:W-:Y:S01]  /*0570*/  STS [R20+0xf0], R19 ;  /* 0x0000f01314007388 */ /* 0x000fe20000000800 */
[----:B------:R-:W-:Y:S06]  /*0580*/  BAR.SYNC.DEFER_BLOCKING 0x0 ;  /* 0x0000000000007b1d */ /* 0x000fec0000010000 */
[----:B-1----:R1:W5:Y:S01]  /*0590*/  LDG.E.EL R6, desc[UR6][R24.64] ;  /* 0x0000000618067981 */ /* 0x002362000c2e1900 */
[----:B------:R-:W-:-:S05]  /*05a0*/  IMAD.SHL.U32 R5, R2, 0x4, RZ ;  /* 0x0000000402057824 */ /* 0x000fca00078e00ff */
[----:B------:R-:W-:-:S04]  /*05b0*/  LOP3.LUT R5, R5, 0x3fc, RZ, 0xc0, !PT ;  /* 0x000003fc05057812 */ /* 0x000fc800078ec0ff */
[C---:B--2---:R-:W-:Y:S02]  /*05c0*/  LOP3.LUT R8, R5.reuse, 0x400, RZ, 0xfc, !PT ;  /* 0x0000040005087812 */ /* 0x044fe400078efcff */
[C---:B---3--:R-:W-:Y:S02]  /*05d0*/  LOP3.LUT R9, R5.reuse, 0x800, RZ, 0xfc, !PT ;  /* 0x0000080005097812 */ /* 0x048fe400078efcff */
[----:B----4-:R-:W-:Y:S02]  /*05e0*/  LOP3.LUT R11, R5, 0xc00, RZ, 0xfc, !PT ;  /* 0x00000c00050b7812 */ /* 0x010fe400078efcff */
[----:B-----5:R-:W-:Y:S02]  /*05f0*/  SHF.R.U32.HI R13, RZ, 0x2, R2 ;  /* 0x00000002ff0d7819 */ /* 0x020fe40000011602 */
[----:B------:R-:W-:Y:S02]  /*0600*/  SHF.R.U32.HI R8, RZ, 0x2, R8 ;  /* 0x00000002ff087819 */ /* 0x000fe40000011608 */
[----:B------:R-:W-:-:S02]  /*0610*/  SHF.R.U32.HI R10, RZ, 0x2, R9 ;  /* 0x00000002ff0a7819 */ /* 0x000fc40000011609 */
[----:B------:R-:W-:Y:S02]  /*0620*/  SHF.R.U32.HI R12, RZ, 0x2, R11 ;  /* 0x00000002ff0c7819 */ /* 0x000fe4000001160b */
[C---:B------:R-:W-:Y:S02]  /*0630*/  LOP3.LUT R4, R2.reuse, 0xff, RZ, 0xc0, !PT ;  /* 0x000000ff02047812 */ /* 0x040fe400078ec0ff */
[----:B------:R-:W-:Y:S02]  /*0640*/  LOP3.LUT R7, R2, 0xfc, RZ, 0xc0, !PT ;  /* 0x000000fc02077812 */ /* 0x000fe400078ec0ff */
[----:B------:R-:W-:Y:S02]  /*0650*/  SGXT.U32 R2, R13, 0x6 ;  /* 0x000000060d02781a */ /* 0x000fe40000000000 */
[----:B------:R-:W-:Y:S02]  /*0660*/  LOP3.LUT R9, R8, 0x1fc, RZ, 0xc0, !PT ;  /* 0x000001fc08097812 */ /* 0x000fe400078ec0ff */
[----:B------:R-:W-:-:S02]  /*0670*/  LOP3.LUT R11, R10, 0x2fc, RZ, 0xc0, !PT ;  /* 0x000002fc0a0b7812 */ /* 0x000fc400078ec0ff */
[----:B------:R-:W-:Y:S01]  /*0680*/  LOP3.LUT R13, R12, 0x3fc, RZ, 0xc0, !PT ;  /* 0x000003fc0c0d7812 */ /* 0x000fe200078ec0ff */
[----:B------:R-:W-:Y:S02]  /*0690*/  VIADD R8, R7, UR4 ;  /* 0x0000000407087c36 */ /* 0x000fe40008000000 */
[----:B------:R-:W-:Y:S02]  /*06a0*/  VIADD R10, R9, UR4 ;  /* 0x00000004090a7c36 */ /* 0x000fe40008000000 */
[----:B------:R-:W-:Y:S02]  /*06b0*/  VIADD R12, R11, UR4 ;  /* 0x000000040b0c7c36 */ /* 0x000fe40008000000 */
[----:B0-----:R-:W-:Y:S02]  /*06c0*/  VIADD R14, R13, UR4 ;  /* 0x000000040d0e7c36 */ /* 0x001fe40008000000 */
[C---:B-1----:R-:W-:Y:S02]  /*06d0*/  IMAD R24, R5.reuse, 0x4, R8 ;  /* 0x0000000405187824 */ /* 0x042fe400078e0208 */
[----:B------:R-:W-:-:S02]  /*06e0*/  IMAD R9, R5, 0x4, R10 ;  /* 0x0000000405097824 */ /* 0x000fc400078e020a */
[C---:B------:R-:W-:Y:S01]  /*06f0*/  IMAD R13, R5.reuse, 0x4, R12 ;  /* 0x00000004050d7824 */ /* 0x040fe200078e020c */
[----:B------:R-:W-:Y:S01]  /*0700*/  LEA R27, R4, UR4, 0x3 ;  /* 0x00000004041b7c11 */ /* 0x000fe2000f8e18ff */
[----:B------:R-:W-:Y:S01]  /*0710*/  IMAD R25, R5, 0x4, R14 ;  /* 0x0000000405197824 */ /* 0x000fe200078e020e */
[----:B------:R-:W-:Y:S04]  /*0720*/  LDS R23, [R9+0x1000] ;  /* 0x0010000009177984 */ /* 0x000fe80000000800 */
[----:B------:R-:W-:Y:S04]  /*0730*/  LDS R20, [R9+0x1004] ;  /* 0x0010040009147984 */ /* 0x000fe80000000800 */
[----:B------:R-:W-:Y:S04]  /*0740*/  LDS R18, [R9+0x1008] ;  /* 0x0010080009127984 */ /* 0x000fe80000000800 */
[----:B------:R-:W-:Y:S04]  /*0750*/  LDS R22, [R9+0x100c] ;  /* 0x00100c0009167984 */ /* 0x000fe80000000800 */
[----:B------:R-:W-:Y:S04]  /*0760*/  LDS R14, [R13+0x2000] ;  /* 0x002000000d0e7984 */ /* 0x000fe80000000800 */
[----:B------:R-:W-:Y:S04]  /*0770*/  LDS R16, [R13+0x2004] ;  /* 0x002004000d107984 */ /* 0x000fe80000000800 */
[----:B------:R-:W-:Y:S04]  /*0780*/  LDS R19, [R13+0x2008] ;  /* 0x002008000d137984 */ /* 0x000fe80000000800 */
[----:B------:R0:W-:Y:S04]  /*0790*/  LDS R10, [R13+0x200c] ;  /* 0x00200c000d0a7984 */ /* 0x0001e80000000800 */
[----:B------:R-:W-:Y:S04]  /*07a0*/  LDS R7, [R24+0xc] ;  /* 0x00000c0018077984 */ /* 0x000fe80000000800 */
[----:B------:R-:W-:Y:S04]  /*07b0*/  LDS R8, [R24+0x8] ;  /* 0x0000080018087984 */ /* 0x000fe80000000800 */
[----:B------:R-:W-:Y:S04]  /*07c0*/  LDS R5, [R24+0x4] ;  /* 0x0000040018057984 */ /* 0x000fe80000000800 */
[----:B------:R1:W-:Y:S04]  /*07d0*/  LDS R4, [R24] ;  /* 0x0000000018047984 */ /* 0x0003e80000000800 */
[----:B------:R-:W-:Y:S04]  /*07e0*/  LDS R12, [R25+0x3000] ;  /* 0x00300000190c7984 */ /* 0x000fe80000000800 */
[----:B------:R-:W-:Y:S04]  /*07f0*/  LDS R17, [R25+0x3004] ;  /* 0x0030040019117984 */ /* 0x000fe80000000800 */
[----:B------:R-:W-:Y:S04]  /*0800*/  LDS R15, [R25+0x3008] ;  /* 0x00300800190f7984 */ /* 0x000fe80000000800 */
[----:B------:R-:W-:Y:S01]  /*0810*/  LDS R11, [R25+0x300c] ;  /* 0x00300c00190b7984 */ /* 0x000fe20000000800 */
[----:B------:R-:W-:Y:S01]  /*0820*/  BAR.SYNC.DEFER_BLOCKING 0x0 ;  /* 0x0000000000007b1d */ /* 0x000fe20000010000 */
[----:B------:R-:W-:-:S02]  /*0830*/  LEA R26, R2, UR4, 0x3 ;  /* 0x00000004021a7c11 */ /* 0x000fc4000f8e18ff */
[----:B0-----:R-:W-:-:S04]  /*0840*/  LOP3.LUT R13, R2, 0x40, RZ, 0xfc, !PT ;  /* 0x00000040020d7812 */ /* 0x001fc800078efcff */
[----:B------:R-:W-:Y:S02]  /*0850*/  LEA R29, R13, UR4, 0x3 ;  /* 0x000000040d1d7c11 */ /* 0x000fe4000f8e18ff */
[----:B------:R-:W-:Y:S02]  /*0860*/  LOP3.LUT R13, R3, 0xc, R0, 0xf8, !PT ;  /* 0x0000000c030d7812 */ /* 0x000fe400078ef800 */
[C---:B------:R-:W-:Y:S01]  /*0870*/  LOP3.LUT R0, R2.reuse, 0x80, RZ, 0xfc, !PT ;  /* 0x0000008002007812 */ /* 0x040fe200078efcff */
[----:B------:R-:W-:Y:S01]  /*0880*/  IMAD.SHL.U32 R3, R21, 0x100, RZ ;  /* 0x0000010015037824 */ /* 0x000fe200078e00ff */
[----:B------:R-:W-:-:S04]  /*0890*/  PRMT R28, R2, 0x6540, R21 ;  /* 0x00006540021c7816 */ /* 0x000fc80000000015 */
[----:B-1----:R-:W-:Y:S02]  /*08a0*/  LOP3.LUT R24, R3, 0xc0, R2, 0xfe, !PT ;  /* 0x000000c003187812 */ /* 0x002fe400078efe02 */
[----:B------:R-:W-:Y:S01]  /*08b0*/  ISETP.GE.AND P0, PT, R13, 0x40, PT ;  /* 0x000000400d00780c */ /* 0x000fe20003f06270 */
[----:B------:R-:W-:Y:S01]  /*08c0*/  STS [R27], R6 ;  /* 0x000000061b007388 */ /* 0x000fe20000000800 */
[----:B------:R-:W-:Y:S06]  /*08d0*/  BAR.SYNC.DEFER_BLOCKING 0x0 ;  /* 0x0000000000007b1d */ /* 0x000fec0000010000 */
[----:B------:R0:W1:Y:S04]  /*08e0*/  LDS R9, [R26] ;  /* 0x000000001a097984 */ /* 0x0000680000000800 */
[----:B------:R-:W2:Y:S01]  /*08f0*/  LDS R29, [R29] ;  /* 0x000000001d1d7984 */ /* 0x000ea20000000800 */
[----:B0-----:R-:W-:-:S02]  /*0900*/  LOP3.LUT R26, R3, 0x40, R2, 0xfe, !PT ;  /* 0x00000040031a7812 */ /* 0x001fc400078efe02 */
[CC--:B-1----:R-:W-:Y:S01]  /*0910*/  FSETP.GEU.AND P3, PT, R5.reuse, -R9.reuse, PT ;  /* 0x800000090500720b */ /* 0x0c2fe20003f6e000 */
[--C-:B------:R-:W-:Y:S01]  /*0920*/  FADD R5, R5, R9.reuse ;  /* 0x0000000905057221 */ /* 0x100fe20000000000 */
[CC--:B------:R-:W-:Y:S01]  /*0930*/  FSETP.GEU.AND P1, PT, R7.reuse, -R9.reuse, PT ;  /* 0x800000090700720b */ /* 0x0c0fe20003f2e000 */
[--C-:B------:R-:W-:Y:S01]  /*0940*/  FADD R6, R8, R9.reuse ;  /* 0x0000000908067221 */ /* 0x100fe20000000000 */
[-C--:B------:R-:W-:Y:S01]  /*0950*/  FSETP.GEU.AND P4, PT, R4, -R9.reuse, PT ;  /* 0x800000090400720b */ /* 0x080fe20003f8e000 */
[--C-:B------:R-:W-:Y:S01]  /*0960*/  FADD R7, R7, R9.reuse ;  /* 0x0000000907077221 */ /* 0x100fe20000000000 */
[----:B------:R-:W-:Y:S01]  /*0970*/  FSETP.GEU.AND P2, PT, R8, -R9, PT ;  /* 0x800000090800720b */ /* 0x000fe20003f4e000 */
[----:B------:R-:W-:Y:S01]  /*0980*/  FADD R4, R4, R9 ;  /* 0x0000000904047221 */ /* 0x000fe20000000000 */
[----:B------:R-:W-:Y:S02]  /*0990*/  LEA R9, R0, UR4, 0x3 ;  /* 0x0000000400097c11 */ /* 0x000fe4000f8e18ff */
[----:B------:R-:W-:-:S03]  /*09a0*/  LOP3.LUT R0, R2, 0xc0, RZ, 0xfc, !PT ;  /* 0x000000c002007812 */ /* 0x000fc600078efcff */
[----:B------:R0:W1:Y:S01]  /*09b0*/  LDS R21, [R9] ;  /* 0x0000000009157984 */ /* 0x0000620000000800 */
[----:B------:R-:W-:Y:S02]  /*09c0*/  LEA R0, R0, UR4, 0x3 ;  /* 0x0000000400007c11 */ /* 0x000fe4000f8e18ff */
[----:B------:R-:W-:Y:S02]  /*09d0*/  LOP3.LUT R8, R3, 0x80, R2, 0xfe, !PT ;  /* 0x0000008003087812 */ /* 0x000fe400078efe02 */
[----:B------:R-:W3:Y:S02]  /*09e0*/  LDC.64 R2, c[0x0][0x220] ;  /* 0x00008800ff027b82 */ /* 0x000ee40000000a00 */
[----:B------:R-:W4:Y:S01]  /*09f0*/  LDS R0, [R0] ;  /* 0x0000000000007984 */ /* 0x000f220000000800 */
[--C-:B0-----:R-:W-:Y:S01]  /*0a00*/  IMAD R9, R28, 0x40, R13.reuse ;  /* 0x000000401c097824 */ /* 0x101fe200078e020d */
[----:B------:R-:W-:Y:S01]  /*0a10*/  SEL R5, R5, RZ, P3 ;  /* 0x000000ff05057207 */ /* 0x000fe20001800000 */
[--C-:B------:R-:W-:Y:S01]  /*0a20*/  IMAD R27, R8, 0x40, R13.reuse ;  /* 0x00000040081b7824 */ /* 0x100fe200078e020d */
[----:B------:R-:W-:Y:S01]  /*0a30*/  SEL R6, R6, RZ, P2 ;  /* 0x000000ff06067207 */ /* 0x000fe20001000000 */
[----:B------:R-:W-:Y:S01]  /*0a40*/  IMAD R25, R26, 0x40, R13 ;  /* 0x000000401a197824 */ /* 0x000fe200078e020d */
[----:B------:R-:W-:Y:S01]  /*0a50*/  SEL R7, R7, RZ, P1 ;  /* 0x000000ff07077207 */ /* 0x000fe20000800000 */
[----:B--2---:R-:W-:Y:S01]  /*0a60*/  FADD R26, R23, R29 ;  /* 0x0000001d171a7221 */ /* 0x004fe20000000000 */
[----:B------:R-:W-:-:S02]  /*0a70*/  SEL R4, R4, RZ, P4 ;  /* 0x000000ff04047207 */ /* 0x000fc40002000000 */
[-C--:B------:R-:W-:Y:S02]  /*0a80*/  FSETP.GEU.AND P4, PT, R23, -R29.reuse, PT ;  /* 0x8000001d1700720b */ /* 0x080fe40003f8e000 */
[CC--:B------:R-:W-:Y:S01]  /*0a90*/  FSETP.GEU.AND P3, PT, R18.reuse, -R29.reuse, PT ;  /* 0x8000001d1200720b */ /* 0x0c0fe20003f6e000 */
[----:B------:R-:W-:Y:S01]  /*0aa0*/  FADD R18, R18, R29 ;  /* 0x0000001d12127221 */ /* 0x000fe20000000000 */
[----:B------:R-:W-:Y:S01]  /*0ab0*/  IMAD R13, R24, 0x40, R13 ;  /* 0x00000040180d7824 */ /* 0x000fe200078e020d */
[----:B------:R-:W-:Y:S01]  /*0ac0*/  FSETP.GEU.AND P6, PT, R22, -R29, PT ;  /* 0x8000001d1600720b */ /* 0x000fe20003fce000 */
[----:B---3--:R-:W-:-:S04]  /*0ad0*/  IMAD.WIDE R8, R9, 0x4, R2 ;  /* 0x0000000409087825 */ /* 0x008fc800078e0202 */
[--C-:B------:R-:W-:Y:S01]  /*0ae0*/  FADD R23, R20, R29.reuse ;  /* 0x0000001d14177221 */ /* 0x100fe20000000000 */
[----:B------:R-:W-:Y:S01]  /*0af0*/  FADD R22, R22, R29 ;  /* 0x0000001d16167221 */ /* 0x000fe20000000000 */
[----:B------:R0:W-:Y:S01]  /*0b00*/  @!P0 STG.E.128 desc[UR6][R8.64], R4 ;  /* 0x0000000408008986 */ /* 0x0001e2000c101d06 */
[----:B------:R-:W-:Y:S01]  /*0b10*/  FSETP.GEU.AND P1, PT, R20, -R29, PT ;  /* 0x8000001d1400720b */ /* 0x000fe20003f2e000 */
[C-C-:B-1----:R-:W-:Y:S01]  /*0b20*/  FADD R24, R19.reuse, R21.reuse ;  /* 0x0000001513187221 */ /* 0x142fe20000000000 */
[-C--:B------:R-:W-:Y:S02]  /*0b30*/  FSETP.GEU.AND P5, PT, R19, -R21.reuse, PT ;  /* 0x800000151300720b */ /* 0x080fe40003fae000 */
[-C--:B------:R-:W-:Y:S02]  /*0b40*/  FSETP.GEU.AND P2, PT, R16, -R21.reuse, PT ;  /* 0x800000151000720b */ /* 0x080fe40003f4e000 */
[----:B0-----:R-:W-:Y:S01]  /*0b50*/  SEL R4, R26, RZ, P4 ;  /* 0x000000ff1a047207 */ /* 0x001fe20002000000 */
[C-C-:B------:R-:W-:Y:S01]  /*0b60*/  FADD R8, R14.reuse, R21.reuse ;  /* 0x000000150e087221 */ /* 0x140fe20000000000 */
[-C--:B------:R-:W-:Y:S01]  /*0b70*/  FSETP.GEU.AND P4, PT, R14, -R21.reuse, PT ;  /* 0x800000150e00720b */ /* 0x080fe20003f8e000 */
[--C-:B------:R-:W-:Y:S01]  /*0b80*/  FADD R9, R16, R21.reuse ;  /* 0x0000001510097221 */ /* 0x100fe20000000000 */
[----:B------:R-:W-:Y:S01]  /*0b90*/  SEL R6, R18, RZ, P3 ;  /* 0x000000ff12067207 */ /* 0x000fe20001800000 */
[C---:B------:R-:W-:Y:S01]  /*0ba0*/  FADD R14, R10.reuse, R21 ;  /* 0x000000150a0e7221 */ /* 0x040fe20000000000 */
[----:B------:R-:W-:Y:S01]  /*0bb0*/  FSETP.GEU.AND P3, PT, R10, -R21, PT ;  /* 0x800000150a00720b */ /* 0x000fe20003f6e000 */
[----:B------:R-:W-:Y:S01]  /*0bc0*/  IMAD.WIDE R18, R25, 0x4, R2 ;  /* 0x0000000419127825 */ /* 0x000fe200078e0202 */
[----:B------:R-:W-:-:S03]  /*0bd0*/  SEL R10, R24, RZ, P5 ;  /* 0x000000ff180a7207 */ /* 0x000fc60002800000 */
[----:B----4-:R-:W-:Y:S01]  /*0be0*/  FADD R16, R11, R0 ;  /* 0x000000000b107221 */ /* 0x010fe20000000000 */
[----:B------:R-:W-:Y:S01]  /*0bf0*/  SEL R5, R23, RZ, P1 ;  /* 0x000000ff17057207 */ /* 0x000fe20000800000 */
[----:B------:R-:W-:Y:S01]  /*0c00*/  IMAD.WIDE R20, R27, 0x4, R2 ;  /* 0x000000041b147825 */ /* 0x000fe200078e0202 */
[----:B------:R-:W-:Y:S02]  /*0c10*/  SEL R7, R22, RZ, P6 ;  /* 0x000000ff16077207 */ /* 0x000fe40003000000 */
[----:B------:R-:W-:Y:S02]  /*0c20*/  FSETP.GEU.AND P5, PT, R11, -R0, PT ;  /* 0x800000000b00720b */ /* 0x000fe40003fae000 */
[----:B------:R-:W-:Y:S02]  /*0c30*/  SEL R9, R9, RZ, P2 ;  /* 0x000000ff09097207 */ /* 0x000fe40001000000 */
[----:B------:R-:W-:Y:S02]  /*0c40*/  SEL R8, R8, RZ, P4 ;  /* 0x000000ff08087207 */ /* 0x000fe40002000000 */
[----:B------:R-:W-:-:S02]  /*0c50*/  SEL R11, R14, RZ, P3 ;  /* 0x000000ff0e0b7207 */ /* 0x000fc40001800000 */
[CC--:B------:R-:W-:Y:S01]  /*0c60*/  FSETP.GEU.AND P6, PT, R15.reuse, -R0.reuse, PT ;  /* 0x800000000f00720b */ /* 0x0c0fe20003fce000 */
[--C-:B------:R-:W-:Y:S01]  /*0c70*/  FADD R15, R15, R0.reuse ;  /* 0x000000000f0f7221 */ /* 0x100fe20000000000 */
[CC--:B------:R-:W-:Y:S01]  /*0c80*/  FSETP.GEU.AND P1, PT, R17.reuse, -R0.reuse, PT ;  /* 0x800000001100720b */ /* 0x0c0fe20003f2e000 */
[--C-:B------:R-:W-:Y:S01]  /*0c90*/  FADD R17, R17, R0.reuse ;  /* 0x0000000011117221 */ /* 0x100fe20000000000 */
[C---:B------:R-:W-:Y:S01]  /*0ca0*/  FSETP.GEU.AND P2, PT, R12.reuse, -R0, PT ;  /* 0x800000000c00720b */ /* 0x040fe20003f4e000 */
[----:B------:R-:W-:Y:S01]  /*0cb0*/  FADD R12, R12, R0 ;  /* 0x000000000c0c7221 */ /* 0x000fe20000000000 */
[----:B------:R0:W-:Y:S01]  /*0cc0*/  @!P0 STG.E.128 desc[UR6][R18.64], R4 ;  /* 0x0000000412008986 */ /* 0x0001e2000c101d06 */
[----:B------:R-:W-:Y:S01]  /*0cd0*/  IMAD.WIDE R2, R13, 0x4, R2 ;  /* 0x000000040d027825 */ /* 0x000fe200078e0202 */
[----:B------:R-:W-:Y:S02]  /*0ce0*/  SEL R14, R15, RZ, P6 ;  /* 0x000000ff0f0e7207 */ /* 0x000fe40003000000 */
[----:B------:R0:W-:Y:S01]  /*0cf0*/  @!P0 STG.E.128 desc[UR6][R20.64], R8 ;  /* 0x0000000814008986 */ /* 0x0001e2000c101d06 */
[----:B------:R-:W-:-:S02]  /*0d00*/  SEL R13, R17, RZ, P1 ;  /* 0x000000ff110d7207 */ /* 0x000fc40000800000 */
[----:B------:R-:W-:Y:S02]  /*0d10*/  SEL R15, R16, RZ, P5 ;  /* 0x000000ff100f7207 */ /* 0x000fe40002800000 */
[----:B------:R-:W-:Y:S01]  /*0d20*/  SEL R12, R12, RZ, P2 ;  /* 0x000000ff0c0c7207 */ /* 0x000fe20001000000 */
[----:B0-----:R-:W-:Y:S06]  /*0d30*/  @P0 EXIT ;  /* 0x000000000000094d */ /* 0x001fec0003800000 */
[----:B------:R-:W-:Y:S01]  /*0d40*/  STG.E.128 desc[UR6][R2.64], R12 ;  /* 0x0000000c02007986 */ /* 0x000fe2000c101d06 */
[----:B------:R-:W-:Y:S05]  /*0d50*/  EXIT ;  /* 0x000000000000794d */ /* 0x000fea0003800000 */
.L_x_0:
[----:B------:R-:W-:-:S00]  /*0d60*/  BRA `(.L_x_0) ;  /* 0xfffffffc00fc7947 */ /* 0x000fc0000383ffff */
[----:B------:R-:W-:-:S00]  /*0d70*/  NOP ;  /* 0x0000000000007918 */ /* 0x000fc00000000000 */
        /* <DEDUP_REMOVED lines=8> */
.L_x_1:


//--------------------- .nv.shared.triton_poi_fused_convolution_relu_20 --------------------------
	.section	.nv.shared.triton_poi_fused_convolution_relu_20,"aw",@nobits
	.sectionflags	@""
	.align	16
	.zero		1024


//--------------------- .nv.constant0.triton_poi_fused_convolution_relu_20 --------------------------
	.section	.nv.constant0.triton_poi_fused_convolution_relu_20,"a",@progbits
	.sectionflags	@""
	.align	4
.nv.constant0.triton_poi_fused_convolution_relu_20:
	.zero		560
